//
// Generated by NVIDIA NVVM Compiler
//
// Compiler Build ID: CL-36424714
// Cuda compilation tools, release 13.0, V13.0.88
// Based on NVVM 20.0.0
//

.version 9.0
.target sm_100
.address_size 64

	// .globl	_Z12helloFromGPUv
.extern .func  (.param .b32 func_retval0) vprintf
(
	.param .b64 vprintf_param_0,
	.param .b64 vprintf_param_1
)
;
.global .align 1 .b8 $str[33] = {72, 101, 108, 108, 111, 32, 87, 111, 114, 108, 100, 32, 102, 114, 111, 109, 32, 71, 80, 85, 32, 116, 104, 114, 101, 97, 100, 32, 37, 100, 33, 10};

.visible .entry _Z12helloFromGPUv()
{
	.local .align 8 .b8 	__local_depot0[8];
	.reg .b64 	%SP;
	.reg .b64 	%SPL;
	.reg .pred 	%p<2>;
	.reg .b32 	%r<5>;
	.reg .b64 	%rd<5>;

	mov.u64 	%SPL, __local_depot0;
	cvta.local.u64 	%SP, %SPL;
	mov.u32 	%r1, %tid.x;
	setp.ne.s32 	%p1, %r1, 5;
	@%p1 bra 	$L__BB0_2;
	add.u64 	%rd1, %SP, 0;
	add.u64 	%rd2, %SPL, 0;
	mov.b32 	%r2, 5;
	st.local.u32 	[%rd2], %r2;
	mov.u64 	%rd3, $str;
	cvta.global.u64 	%rd4, %rd3;
	{ // callseq 0, 0
	.param .b64 param0;
	st.param.b64 	[param0], %rd4;
	.param .b64 param1;
	st.param.b64 	[param1], %rd1;
	.param .b32 retval0;
	call.uni (retval0), 
	vprintf, 
	(
	param0, 
	param1
	);
	ld.param.b32 	%r3, [retval0];
	} // callseq 0
$L__BB0_2:
	ret;

}


// ===== COMPILED SASS (sm_100) =====

	.target	sm_100

	.elftype	@"ET_EXEC"


//--------------------- .note.nv.tkinfo           --------------------------
	.section	.note.nv.tkinfo,"",@"SHT_NOTE"
	.sectionflags	@"SHF_NOTE_NV_TKINFO"
	.tkinfo
        /*0018*/ 	.word	0x00000002
        /*0030*/ 	.string	""
        /*0030*/ 	.string	"ptxas"
        /*0030*/ 	.string	"Cuda compilation tools, release 13.0, V13.0.88"
        /*0030*/ 	.string	"Build cuda_13.0.r13.0/compiler.36424714_0"
        /*0030*/ 	.string	"-arch sm_100 -m 64 "



//--------------------- .note.nv.cuinfo           --------------------------
	.section	.note.nv.cuinfo,"",@"SHT_NOTE"
	.sectionflags	@"SHF_NOTE_NV_CUINFO"
        /*0018*/ 	.short	0x0002
        /*001a*/ 	.short	0x0064
        /*001c*/ 	.short	0x0082
	.zero		2


//--------------------- .nv.info                  --------------------------
	.section	.nv.info,"",@"SHT_CUDA_INFO"
	.align	4


	//----- nvinfo : EIATTR_REGCOUNT
	.align		4
        /*0000*/ 	.byte	0x04, 0x2f
        /*0002*/ 	.short	(.L_2 - .L_1)
	.align		4
.L_1:
        /*0004*/ 	.word	index@(_Z12helloFromGPUv)
        /*0008*/ 	.word	0x00000018


	//----- nvinfo : EIATTR_FRAME_SIZE
	.align		4
.L_2:
        /*000c*/ 	.byte	0x04, 0x11
        /*000e*/ 	.short	(.L_4 - .L_3)
	.align		4
.L_3:
        /*0010*/ 	.word	index@(_Z12helloFromGPUv)
        /*0014*/ 	.word	0x00000008


	//----- nvinfo : EIATTR_MIN_STACK_SIZE
	.align		4
.L_4:
        /*0018*/ 	.byte	0x04, 0x12
        /*001a*/ 	.short	(.L_6 - .L_5)
	.align		4
.L_5:
        /*001c*/ 	.word	index@(_Z12helloFromGPUv)
        /*0020*/ 	.word	0x00000008
.L_6:


//--------------------- .nv.compat                --------------------------
	.section	.nv.compat,"",@"SHT_CUDA_COMPAT_INFO"
	.align	4
        /*0000*/ 	.byte	0x02, 0x09, 0x00, 0x00, 0x02, 0x02, 0x01, 0x00, 0x02, 0x05, 0x05, 0x00, 0x03, 0x07, 0x01, 0x01
        /*0010*/ 	.byte	0x02, 0x03, 0x00, 0x00, 0x02, 0x06, 0x01, 0x00, 0x04, 0x0b, 0x08, 0x00, 0x09, 0x00, 0x00, 0x00
        /*0020*/ 	.byte	0x00, 0x00, 0x00, 0x00


//--------------------- .nv.info._Z12helloFromGPUv --------------------------
	.section	.nv.info._Z12helloFromGPUv,"",@"SHT_CUDA_INFO"
	.sectionflags	@""
	.align	4


	//----- nvinfo : EIATTR_CUDA_API_VERSION
	.align		4
        /*0000*/ 	.byte	0x04, 0x37
        /*0002*/ 	.short	(.L_8 - .L_7)
.L_7:
        /*0004*/ 	.word	0x00000082


	//----- nvinfo : EIATTR_SPARSE_MMA_MASK
	.align		4
.L_8:
        /*0008*/ 	.byte	0x03, 0x50
        /*000a*/ 	.short	0x0000


	//----- nvinfo : EIATTR_MAXREG_COUNT
	.align		4
        /*000c*/ 	.byte	0x03, 0x1b
        /*000e*/ 	.short	0x00ff


	//----- nvinfo : EIATTR_EXTERNS
	.align		4
        /*0010*/ 	.byte	0x04, 0x0f
        /*0012*/ 	.short	(.L_10 - .L_9)


	//   ....[0]....
	.align		4
.L_9:
        /*0014*/ 	.word	index@(vprintf)


	//----- nvinfo : EIATTR_MERCURY_ISA_VERSION
	.align		4
.L_10:
        /*0018*/ 	.byte	0x03, 0x5f
        /*001a*/ 	.short	0x0101


	//----- nvinfo : EIATTR_VRC_CTA_INIT_COUNT
	.align		4
        /*001c*/ 	.byte	0x02, 0x4a
	.zero		1
	.zero		1


	//----- nvinfo : EIATTR_SYSCALL_OFFSETS
	.align		4
        /*0020*/ 	.byte	0x04, 0x46
        /*0022*/ 	.short	(.L_12 - .L_11)


	//   ....[0]....
.L_11:
        /*0024*/ 	.word	0x00000110


	//----- nvinfo : EIATTR_EXIT_INSTR_OFFSETS
	.align		4
.L_12:
        /*0028*/ 	.byte	0x04, 0x1c
        /*002a*/ 	.short	(.L_14 - .L_13)


	//   ....[0]....
.L_13:
        /*002c*/ 	.word	0x00000080


	//   ....[1]....
        /*0030*/ 	.word	0x00000120


	//----- nvinfo : EIATTR_CRS_STACK_SIZE
	.align		4
.L_14:
        /*0034*/ 	.byte	0x04, 0x1e
        /*0036*/ 	.short	(.L_16 - .L_15)
.L_15:
        /*0038*/ 	.word	0x00000000


	//----- nvinfo : EIATTR_SW_WAR
	.align		4
.L_16:
        /*003c*/ 	.byte	0x04, 0x36
        /*003e*/ 	.short	(.L_18 - .L_17)
.L_17:
        /*0040*/ 	.word	0x00000008
.L_18:


//--------------------- .nv.callgraph             --------------------------
	.section	.nv.callgraph,"",@"SHT_CUDA_CALLGRAPH"
	.align	4
	.sectionentsize	8
	.align		4
        /*0000*/ 	.word	0x00000000
	.align		4
        /*0004*/ 	.word	0xffffffff
	.align		4
        /*0008*/ 	.word	index@(_Z12helloFromGPUv)
	.align		4
        /*000c*/ 	.word	index@(vprintf)
	.align		4
        /*0010*/ 	.word	0x00000000
	.align		4
        /*0014*/ 	.word	0xfffffffe
	.align		4
        /*0018*/ 	.word	0x00000000
	.align		4
        /*001c*/ 	.word	0xfffffffd
	.align		4
        /*0020*/ 	.word	0x00000000
	.align		4
        /*0024*/ 	.word	0xfffffffc


//--------------------- .nv.constant4             --------------------------
	.section	.nv.constant4,"a",@progbits
	.align	8
	.align		8
.nv.constant4:
        /*0000*/ 	.dword	vprintf
	.align		8
        /*0008*/ 	.dword	$str


//--------------------- .text._Z12helloFromGPUv   --------------------------
	.section	.text._Z12helloFromGPUv,"ax",@progbits
	.align	128
        .global         _Z12helloFromGPUv
        .type           _Z12helloFromGPUv,@function
        .size           _Z12helloFromGPUv,(.L_x_2 - _Z12helloFromGPUv)
        .other          _Z12helloFromGPUv,@"STO_CUDA_ENTRY STV_DEFAULT"
_Z12helloFromGPUv:
.text._Z12helloFromGPUv:
[----:B------:R-:W0:Y:S01]  /*0000*/  LDC R1, c[0x0][0x37c] ;  /* 0x0000df00ff017b82 */ /* 0x000e220000000800 */
[----:B------:R-:W1:Y:S01]  /*0010*/  S2R R0, SR_TID.X ;  /* 0x0000000000007919 */ /* 0x000e620000002100 */
[----:B------:R-:W2:Y:S01]  /*0020*/  LDCU UR4, c[0x0][0x2f8] ;  /* 0x00005f00ff0477ac */ /* 0x000ea20008000800 */
[----:B0-----:R-:W-:Y:S01]  /*0030*/  VIADD R1, R1, 0xfffffff8 ;  /* 0xfffffff801017836 */ /* 0x001fe20000000000 */
[----:B------:R-:W0:Y:S04]  /*0040*/  LDCU UR5, c[0x0][0x2fc] ;  /* 0x00005f80ff0577ac */ /* 0x000e280008000800 */
[----:B--2---:R-:W-:-:S05]  /*0050*/  IADD3 R6, P1, PT, R1, UR4, RZ ;  /* 0x0000000401067c10 */ /* 0x004fca000ff3e0ff */
[----:B0-----:R-:W-:Y:S01]  /*0060*/  IMAD.X R7, RZ, RZ, UR5, P1 ;  /* 0x00000005ff077e24 */ /* 0x001fe200088e06ff */
[----:B-1----:R-:W-:-:S13]  /*0070*/  ISETP.NE.AND P0, PT, R0, 0x5, PT ;  /* 0x000000050000780c */ /* 0x002fda0003f05270 */
[----:B------:R-:W-:Y:S05]  /*0080*/  @P0 EXIT ;  /* 0x000000000000094d */ /* 0x000fea0003800000 */
[----:B------:R-:W-:Y:S01]  /*0090*/  HFMA2 R8, -RZ, RZ, 0, 2.98023223876953125e-07 ;  /* 0x00000005ff087431 */ /* 0x000fe200000001ff */
[----:B------:R-:W-:Y:S01]  /*00a0*/  MOV R0, 0x0 ;  /* 0x0000000000007802 */ /* 0x000fe20000000f00 */
[----:B------:R-:W0:Y:S03]  /*00b0*/  LDCU.64 UR4, c[0x4][0x8] ;  /* 0x01000100ff0477ac */ /* 0x000e260008000a00 */
[----:B------:R1:W2:Y:S01]  /*00c0*/  LDC.64 R2, c[0x4][R0] ;  /* 0x0100000000027b82 */ /* 0x0002a20000000a00 */
[----:B------:R1:W-:Y:S01]  /*00d0*/  STL [R1], R8 ;  /* 0x0000000801007387 */ /* 0x0003e20000100800 */
[----:B0-----:R-:W-:Y:S01]  /*00e0*/  IMAD.U32 R4, RZ, RZ, UR4 ;  /* 0x00000004ff047e24 */ /* 0x001fe2000f8e00ff */
[----:B-1----:R-:W-:-:S07]  /*00f0*/  MOV R5, UR5 ;  /* 0x0000000500057c02 */ /* 0x002fce0008000f00 */
[----:B------:R-:W-:-:S07]  /*0100*/  LEPC R20, `(.L_x_0) ;  /* 0x000000001014794e */ /* 0x000fce0000000000 */
[----:B--2---:R-:W-:Y:S05]  /*0110*/  CALL.ABS.NOINC R2 ;  /* 0x0000000002007343 */ /* 0x004fea0003c00000 */
.L_x_0:
[----:B------:R-:W-:Y:S05]  /*0120*/  EXIT ;  /* 0x000000000000794d */ /* 0x000fea0003800000 */
.L_x_1:
[----:B------:R-:W-:-:S00]  /*0130*/  BRA `(.L_x_1) ;  /* 0xfffffffc00fc7947 */ /* 0x000fc0000383ffff */
[----:B------:R-:W-:-:S00]  /*0140*/  NOP ;  /* 0x0000000000007918 */ /* 0x000fc00000000000 */
        /* <DEDUP_REMOVED lines=11> */
.L_x_2:


//--------------------- .nv.global.init           --------------------------
	.section	.nv.global.init,"aw",@progbits
.nv.global.init:
	.type		$str,@object
	.size		$str,(.L_0 - $str)
$str:
        /*0000*/ 	.byte	0x48, 0x65, 0x6c, 0x6c, 0x6f, 0x20, 0x57, 0x6f, 0x72, 0x6c, 0x64, 0x20, 0x66, 0x72, 0x6f, 0x6d
        /*0010*/ 	.byte	0x20, 0x47, 0x50, 0x55, 0x20, 0x74, 0x68, 0x72, 0x65, 0x61, 0x64, 0x20, 0x25, 0x64, 0x21, 0x0a
        /*0020*/ 	.byte	0x00
.L_0:


//--------------------- .nv.shared.reserved.0     --------------------------
	.section	.nv.shared.reserved.0,"aw",@nobits
	.weak		__nv_reservedSMEM_offset_0_alias
	.size		__nv_reservedSMEM_offset_0_alias, 0, 64
	.other		__nv_reservedSMEM_offset_0_alias,@"STO_CUDA_RESERVED_SHARED STV_DEFAULT"
__nv_reservedSMEM_offset_0_alias:
	.zero		0
	.zero		64


//--------------------- .nv.constant0._Z12helloFromGPUv --------------------------
	.section	.nv.constant0._Z12helloFromGPUv,"a",@progbits
	.sectionflags	@""
	.align	4
.nv.constant0._Z12helloFromGPUv:
	.zero		896


//--------------------- SYMBOLS --------------------------

	.type		.nv.reservedSmem.offset0,@object
	.size		.nv.reservedSmem.offset0,0x4
	.type		vprintf,@function
